	.headerflags	@"EF_CUDA_TEXMODE_UNIFIED EF_CUDA_64BIT_ADDRESS EF_CUDA_ACCELERATORS EF_CUDA_SM90 EF_CUDA_VIRTUAL_SM(EF_CUDA_SM90)"
	.elftype	@"ET_EXEC"


//--------------------- .nv.info                  --------------------------
	.section	.nv.info,"",@"SHT_CUDA_INFO"
	.align	4


	//----- nvinfo : EIATTR_REGCOUNT
	.align		4
        /*0000*/ 	.byte	0x04, 0x2f
        /*0002*/ 	.short	(.L_3 - .L_2)
	.align		4
.L_2:
        /*0004*/ 	.word	index@(triton_poi_fused__native_batch_norm_legit_no_training_relu_44)
        /*0008*/ 	.word	0x00000020


	//----- nvinfo : EIATTR_MIN_STACK_SIZE
	.align		4
.L_3:
        /*000c*/ 	.byte	0x04, 0x12
        /*000e*/ 	.short	(.L_5 - .L_4)
	.align		4
.L_4:
        /*0010*/ 	.word	index@(triton_poi_fused__native_batch_norm_legit_no_training_relu_44)
        /*0014*/ 	.word	0x00000000


	//----- nvinfo : EIATTR_FRAME_SIZE
	.align		4
.L_5:
        /*0018*/ 	.byte	0x04, 0x11
        /*001a*/ 	.short	(.L_7 - .L_6)
	.align		4
.L_6:
        /*001c*/ 	.word	index@(triton_poi_fused__native_batch_norm_legit_no_training_relu_44)
        /*0020*/ 	.word	0x00000000


	//----- nvinfo : EIATTR_MIN_STACK_SIZE
	.align		4
.L_7:
        /*0024*/ 	.byte	0x04, 0x12
        /*0026*/ 	.short	(.L_9 - .L_8)
	.align		4
.L_8:
        /*0028*/ 	.word	index@(triton_poi_fused__native_batch_norm_legit_no_training_relu_44)
        /*002c*/ 	.word	0x00000000
.L_9:


//--------------------- .nv.info.triton_poi_fused__native_batch_norm_legit_no_training_relu_44 --------------------------
	.section	.nv.info.triton_poi_fused__native_batch_norm_legit_no_training_relu_44,"",@"SHT_CUDA_INFO"
	.sectionflags	@""
	.align	4


	//----- nvinfo : EIATTR_CUDA_API_VERSION
	.align		4
        /*0000*/ 	.byte	0x04, 0x37
        /*0002*/ 	.short	(.L_11 - .L_10)
.L_10:
        /*0004*/ 	.word	0x0000007c


	//----- nvinfo : EIATTR_KPARAM_INFO
	.align		4
.L_11:
        /*0008*/ 	.byte	0x04, 0x17
        /*000a*/ 	.short	(.L_13 - .L_12)
.L_12:
        /*000c*/ 	.word	0x00000000
        /*0010*/ 	.short	0x0007
        /*0012*/ 	.short	0x0034
        /*0014*/ 	.byte	0x00, 0xf0, 0x11, 0x00


	//----- nvinfo : EIATTR_KPARAM_INFO
	.align		4
.L_13:
        /*0018*/ 	.byte	0x04, 0x17
        /*001a*/ 	.short	(.L_15 - .L_14)
.L_14:
        /*001c*/ 	.word	0x00000000
        /*0020*/ 	.short	0x0006
        /*0022*/ 	.short	0x0030
        /*0024*/ 	.byte	0x00, 0xf0, 0x11, 0x00


	//----- nvinfo : EIATTR_KPARAM_INFO
	.align		4
.L_15:
        /*0028*/ 	.byte	0x04, 0x17
        /*002a*/ 	.short	(.L_17 - .L_16)
.L_16:
        /*002c*/ 	.word	0x00000000
        /*0030*/ 	.short	0x0005
        /*0032*/ 	.short	0x0028
        /*0034*/ 	.byte	0x00, 0xf4, 0x21, 0x00


	//----- nvinfo : EIATTR_KPARAM_INFO
	.align		4
.L_17:
        /*0038*/ 	.byte	0x04, 0x17
        /*003a*/ 	.short	(.L_19 - .L_18)
.L_18:
        /*003c*/ 	.word	0x00000000
        /*0040*/ 	.short	0x0004
        /*0042*/ 	.short	0x0020
        /*0044*/ 	.byte	0x00, 0xf4, 0x21, 0x00


	//----- nvinfo : EIATTR_KPARAM_INFO
	.align		4
.L_19:
        /*0048*/ 	.byte	0x04, 0x17
        /*004a*/ 	.short	(.L_21 - .L_20)
.L_20:
        /*004c*/ 	.word	0x00000000
        /*0050*/ 	.short	0x0003
        /*0052*/ 	.short	0x0018
        /*0054*/ 	.byte	0x00, 0xf4, 0x21, 0x00


	//----- nvinfo : EIATTR_KPARAM_INFO
	.align		4
.L_21:
        /*0058*/ 	.byte	0x04, 0x17
        /*005a*/ 	.short	(.L_23 - .L_22)
.L_22:
        /*005c*/ 	.word	0x00000000
        /*0060*/ 	.short	0x0002
        /*0062*/ 	.short	0x0010
        /*0064*/ 	.byte	0x00, 0xf4, 0x21, 0x00


	//----- nvinfo : EIATTR_KPARAM_INFO
	.align		4
.L_23:
        /*0068*/ 	.byte	0x04, 0x17
        /*006a*/ 	.short	(.L_25 - .L_24)
.L_24:
        /*006c*/ 	.word	0x00000000
        /*0070*/ 	.short	0x0001
        /*0072*/ 	.short	0x0008
        /*0074*/ 	.byte	0x00, 0xf4, 0x21, 0x00


	//----- nvinfo : EIATTR_KPARAM_INFO
	.align		4
.L_25:
        /*0078*/ 	.byte	0x04, 0x17
        /*007a*/ 	.short	(.L_27 - .L_26)
.L_26:
        /*007c*/ 	.word	0x00000000
        /*0080*/ 	.short	0x0000
        /*0082*/ 	.short	0x0000
        /*0084*/ 	.byte	0x00, 0xf4, 0x21, 0x00


	//----- nvinfo : EIATTR_SPARSE_MMA_MASK
	.align		4
.L_27:
        /*0088*/ 	.byte	0x03, 0x50
        /*008a*/ 	.short	0x0000


	//----- nvinfo : EIATTR_MAXREG_COUNT
	.align		4
        /*008c*/ 	.byte	0x03, 0x1b
        /*008e*/ 	.short	0x00ff


	//----- nvinfo : EIATTR_EXIT_INSTR_OFFSETS
	.align		4
        /*0090*/ 	.byte	0x04, 0x1c
        /*0092*/ 	.short	(.L_29 - .L_28)


	//   ....[0]....
.L_28:
        /*0094*/ 	.word	0x00001230


	//   ....[1]....
        /*0098*/ 	.word	0x00001300


	//----- nvinfo : EIATTR_REQNTID
	.align		4
.L_29:
        /*009c*/ 	.byte	0x04, 0x10
        /*009e*/ 	.short	(.L_31 - .L_30)
.L_30:
        /*00a0*/ 	.word	0x00000100
        /*00a4*/ 	.word	0x00000001
        /*00a8*/ 	.word	0x00000001


	//----- nvinfo : EIATTR_CBANK_PARAM_SIZE
	.align		4
.L_31:
        /*00ac*/ 	.byte	0x03, 0x19
        /*00ae*/ 	.short	0x0038


	//----- nvinfo : EIATTR_PARAM_CBANK
	.align		4
        /*00b0*/ 	.byte	0x04, 0x0a
        /*00b2*/ 	.short	(.L_33 - .L_32)
	.align		4
.L_32:
        /*00b4*/ 	.word	index@(.nv.constant0.triton_poi_fused__native_batch_norm_legit_no_training_relu_44)
        /*00b8*/ 	.short	0x0210
        /*00ba*/ 	.short	0x0038


	//----- nvinfo : EIATTR_SW_WAR
	.align		4
.L_33:
        /*00bc*/ 	.byte	0x04, 0x36
        /*00be*/ 	.short	(.L_35 - .L_34)
.L_34:
        /*00c0*/ 	.word	0x00000008
.L_35:


//--------------------- .nv.callgraph             --------------------------
	.section	.nv.callgraph,"",@"SHT_CUDA_CALLGRAPH"
	.align	4
	.sectionentsize	8
	.align		4
        /*0000*/ 	.word	0x00000000
	.align		4
        /*0004*/ 	.word	0xffffffff
	.align		4
        /*0008*/ 	.word	0x00000000
	.align		4
        /*000c*/ 	.word	0xfffffffe
	.align		4
        /*0010*/ 	.word	0x00000000
	.align		4
        /*0014*/ 	.word	0xfffffffd
	.align		4
        /*0018*/ 	.word	0x00000000
	.align		4
        /*001c*/ 	.word	0xfffffffc


//--------------------- .nv.constant4             --------------------------
	.section	.nv.constant4,"a",@progbits
	.align	8
	.align		8
.nv.constant4:
        /*0000*/ 	.dword	_$_str
	.align		8
        /*0008*/ 	.dword	_$_str_$_2


//--------------------- .text.triton_poi_fused__native_batch_norm_legit_no_training_relu_44 --------------------------
	.section	.text.triton_poi_fused__native_batch_norm_legit_no_training_relu_44,"ax",@progbits
	.sectionflags	@"SHF_BARRIERS=1"
	.align	128
        .global         triton_poi_fused__native_batch_norm_legit_no_training_relu_44
        .type           triton_poi_fused__native_batch_norm_legit_no_training_relu_44,@function
        .size           triton_poi_fused__native_batch_norm_legit_no_training_relu_44,(.L_x_1 - triton_poi_fused__native_batch_norm_legit_no_training_relu_44)
        .other          triton_poi_fused__native_batch_norm_legit_no_training_relu_44,@"STO_CUDA_ENTRY STV_DEFAULT"
triton_poi_fused__native_batch_norm_legit_no_training_relu_44:
.text.triton_poi_fused__native_batch_norm_legit_no_training_relu_44:
[----:B------:R-:W0:Y:S01]  /*0000*/  LDC R1, c[0x0][0x28] ;  /* 0x00000a00ff017b82 */ /* 0x000e220000000800 */
[----:B------:R-:W1:Y:S07]  /*0010*/  S2R R2, SR_TID.X ;  /* 0x0000000000027919 */ /* 0x000e6e0000002100 */
[----:B------:R-:W2:Y:S01]  /*0020*/  LDC.64 R16, c[0x0][0x210] ;  /* 0x00008400ff107b82 */ /* 0x000ea20000000a00 */
[----:B------:R-:W-:Y:S01]  /*0030*/  ULDC.64 UR6, c[0x0][0x208] ;  /* 0x0000820000067ab9 */ /* 0x000fe20000000a00 */
[----:B------:R-:W3:Y:S01]  /*0040*/  S2R R21, SR_CTAID.Y ;  /* 0x0000000000157919 */ /* 0x000ee20000002600 */
[----:B------:R-:W4:Y:S01]  /*0050*/  S2R R5, SR_CTAID.X ;  /* 0x0000000000057919 */ /* 0x000f220000002500 */
[----:B-1----:R-:W-:Y:S01]  /*0060*/  IMAD.SHL.U32 R3, R2, 0x4, RZ ;  /* 0x0000000402037824 */ /* 0x002fe200078e00ff */
[----:B------:R-:W-:-:S04]  /*0070*/  SHF.R.U32.HI R8, RZ, 0x6, R2 ;  /* 0x00000006ff087819 */ /* 0x000fc80000011602 */
[----:B------:R-:W-:-:S04]  /*0080*/  LOP3.LUT R0, R3, 0xfc, RZ, 0xc0, !PT ;  /* 0x000000fc03007812 */ /* 0x000fc800078ec0ff */
[----:B---3--:R-:W-:Y:S01]  /*0090*/  PRMT R4, R0, 0x6540, R21 ;  /* 0x0000654000047816 */ /* 0x008fe20000000015 */
[----:B----4-:R-:W-:Y:S01]  /*00a0*/  IMAD.SHL.U32 R0, R5, 0x10, RZ ;  /* 0x0000001005007824 */ /* 0x010fe200078e00ff */
[----:B------:R-:W-:Y:S02]  /*00b0*/  SGXT.U32 R5, R8, 0x2 ;  /* 0x000000020805781a */ /* 0x000fe40000000000 */
[C---:B------:R-:W-:Y:S01]  /*00c0*/  ISETP.GE.AND P0, PT, R4.reuse, 0x300, PT ;  /* 0x000003000400780c */ /* 0x040fe20003f06270 */
[----:B------:R-:W-:Y:S01]  /*00d0*/  IMAD.HI R6, R4, 0x2aaaaaab, RZ ;  /* 0x2aaaaaab04067827 */ /* 0x000fe200078e02ff */
[----:B------:R-:W-:-:S04]  /*00e0*/  LOP3.LUT R18, R0, R5, RZ, 0xfc, !PT ;  /* 0x0000000500127212 */ /* 0x000fc800078efcff */
[----:B------:R-:W-:Y:S02]  /*00f0*/  SHF.R.U32.HI R7, RZ, 0x1f, R6 ;  /* 0x0000001fff077819 */ /* 0x000fe40000011606 */
[----:B------:R-:W-:Y:S02]  /*0100*/  ISETP.LT.AND P1, PT, R18, 0xc4, !P0 ;  /* 0x000000c41200780c */ /* 0x000fe40004721270 */
[----:B------:R-:W-:Y:S02]  /*0110*/  LEA.HI.SX32 R7, R6, R7, 0x1b ;  /* 0x0000000706077211 */ /* 0x000fe400078fdaff */
[----:B------:R-:W-:-:S03]  /*0120*/  LOP3.LUT R8, R18, 0x4, RZ, 0xfc, !PT ;  /* 0x0000000412087812 */ /* 0x000fc600078efcff */
[C---:B------:R-:W-:Y:S01]  /*0130*/  IMAD R4, R7.reuse, -0xc0, R4 ;  /* 0xffffff4007047824 */ /* 0x040fe200078e0204 */
[----:B------:R-:W-:Y:S02]  /*0140*/  ISETP.LT.AND P2, PT, R8, 0xc4, !P0 ;  /* 0x000000c40800780c */ /* 0x000fe40004741270 */
[----:B------:R-:W-:Y:S01]  /*0150*/  CS2R R8, SRZ ;  /* 0x0000000000087805 */ /* 0x000fe2000001ff00 */
[----:B------:R-:W-:Y:S01]  /*0160*/  IMAD R19, R7, 0x9300, R4 ;  /* 0x0000930007137824 */ /* 0x000fe200078e0204 */
[----:B------:R-:W-:Y:S02]  /*0170*/  CS2R R4, SRZ ;  /* 0x0000000000047805 */ /* 0x000fe4000001ff00 */
[----:B------:R-:W-:Y:S01]  /*0180*/  CS2R R6, SRZ ;  /* 0x0000000000067805 */ /* 0x000fe2000001ff00 */
[----:B------:R-:W-:-:S04]  /*0190*/  IMAD R19, R18, 0xc0, R19 ;  /* 0x000000c012137824 */ /* 0x000fc800078e0213 */
[----:B--2---:R-:W-:-:S05]  /*01a0*/  IMAD.WIDE R14, R19, 0x4, R16 ;  /* 0x00000004130e7825 */ /* 0x004fca00078e0210 */
[----:B------:R1:W2:Y:S01]  /*01b0*/  @P1 LDG.E.EL.128 R4, desc[UR6][R14.64] ;  /* 0x000000060e041981 */ /* 0x0002a2000c2e1d00 */
[----:B------:R-:W-:Y:S01]  /*01c0*/  VIADD R23, R19, 0x300 ;  /* 0x0000030013177836 */ /* 0x000fe20000000000 */
[----:B------:R-:W-:Y:S02]  /*01d0*/  CS2R R10, SRZ ;  /* 0x00000000000a7805 */ /* 0x000fe4000001ff00 */
[----:B------:R-:W-:Y:S01]  /*01e0*/  LOP3.LUT R12, R18, 0x8, RZ, 0xfc, !PT ;  /* 0x00000008120c7812 */ /* 0x000fe200078efcff */
[----:B------:R-:W-:-:S03]  /*01f0*/  IMAD.WIDE R22, R23, 0x4, R16 ;  /* 0x0000000417167825 */ /* 0x000fc600078e0210 */
[----:B------:R-:W-:Y:S02]  /*0200*/  ISETP.LT.AND P1, PT, R12, 0xc4, !P0 ;  /* 0x000000c40c00780c */ /* 0x000fe40004721270 */
[----:B------:R3:W4:Y:S01]  /*0210*/  @P2 LDG.E.EL.128 R8, desc[UR6][R22.64] ;  /* 0x0000000616082981 */ /* 0x000722000c2e1d00 */
[----:B------:R-:W-:Y:S02]  /*0220*/  IADD3 R25, R19, 0x600, RZ ;  /* 0x0000060013197810 */ /* 0x000fe40007ffe0ff */
[----:B------:R-:W-:Y:S02]  /*0230*/  CS2R R12, SRZ ;  /* 0x00000000000c7805 */ /* 0x000fe4000001ff00 */
[----:B-1----:R-:W-:Y:S01]  /*0240*/  CS2R R14, SRZ ;  /* 0x00000000000e7805 */ /* 0x002fe2000001ff00 */
[----:B------:R-:W-:-:S05]  /*0250*/  IMAD.WIDE R24, R25, 0x4, R16 ;  /* 0x0000000419187825 */ /* 0x000fca00078e0210 */
[----:B------:R-:W5:Y:S01]  /*0260*/  @P1 LDG.E.EL.128 R12, desc[UR6][R24.64] ;  /* 0x00000006180c1981 */ /* 0x000f62000c2e1d00 */
[----:B------:R-:W-:Y:S01]  /*0270*/  LOP3.LUT R18, R18, 0xc, RZ, 0xfc, !PT ;  /* 0x0000000c12127812 */ /* 0x000fe200078efcff */
[----:B------:R-:W-:-:S03]  /*0280*/  VIADD R27, R19, 0x900 ;  /* 0x00000900131b7836 */ /* 0x000fc60000000000 */
[----:B------:R-:W-:Y:S01]  /*0290*/  ISETP.LT.AND P0, PT, R18, 0xc4, !P0 ;  /* 0x000000c41200780c */ /* 0x000fe20004701270 */
[----:B------:R-:W-:Y:S01]  /*02a0*/  IMAD.WIDE R26, R27, 0x4, R16 ;  /* 0x000000041b1a7825 */ /* 0x000fe200078e0210 */
[----:B------:R-:W-:Y:S02]  /*02b0*/  CS2R R16, SRZ ;  /* 0x0000000000107805 */ /* 0x000fe4000001ff00 */
[----:B------:R-:W-:-:S09]  /*02c0*/  CS2R R18, SRZ ;  /* 0x0000000000127805 */ /* 0x000fd2000001ff00 */
[----:B------:R1:W5:Y:S01]  /*02d0*/  @P0 LDG.E.EL.128 R16, desc[UR6][R26.64] ;  /* 0x000000061a100981 */ /* 0x000362000c2e1d00 */
[----:B------:R-:W1:Y:S01]  /*02e0*/  S2UR UR5, SR_CgaCtaId ;  /* 0x00000000000579c3 */ /* 0x000e620000008800 */
[----:B------:R-:W-:Y:S01]  /*02f0*/  SHF.R.U32.HI R20, RZ, 0x2, R2 ;  /* 0x00000002ff147819 */ /* 0x000fe20000011602 */
[----:B------:R-:W-:Y:S01]  /*0300*/  UMOV UR4, 0x400 ;  /* 0x0000040000047882 */ /* 0x000fe20000000000 */
[----:B---3--:R-:W-:Y:S02]  /*0310*/  LOP3.LUT R22, R3, 0x3fc, RZ, 0xc0, !PT ;  /* 0x000003fc03167812 */ /* 0x008fe400078ec0ff */
[----:B------:R-:W-:Y:S02]  /*0320*/  LOP3.LUT R20, R20, 0x30, RZ, 0xc0, !PT ;  /* 0x0000003014147812 */ /* 0x000fe400078ec0ff */
[----:B------:R-:W-:Y:S01]  /*0330*/  PRMT R29, R2, 0x6540, R21 ;  /* 0x00006540021d7816 */ /* 0x000fe20000000015 */
[----:B01----:R-:W0:Y:S03]  /*0340*/  LDC.64 R26, c[0x0][0x220] ;  /* 0x00008800ff1a7b82 */ /* 0x003e260000000a00 */
[----:B------:R-:W-:Y:S01]  /*0350*/  ISETP.GE.AND P0, PT, R29, 0x300, PT ;  /* 0x000003001d00780c */ /* 0x000fe20003f06270 */
[----:B------:R-:W-:-:S06]  /*0360*/  UPRMT UR4, UR5, 0x654, UR4 ;  /* 0x0000065405047896 */ /* 0x000fcc0008000004 */
[----:B------:R-:W-:Y:S01]  /*0370*/  VIADD R23, R20, UR4 ;  /* 0x0000000414177c36 */ /* 0x000fe20008000000 */
[----:B------:R-:W-:-:S03]  /*0380*/  LOP3.LUT R20, R2, 0xff, RZ, 0xc0, !PT ;  /* 0x000000ff02147812 */ /* 0x000fc600078ec0ff */
[----:B------:R-:W-:Y:S01]  /*0390*/  IMAD R22, R22, 0x4, R23 ;  /* 0x0000000416167824 */ /* 0x000fe200078e0217 */
[----:B------:R-:W-:-:S04]  /*03a0*/  LEA R20, R20, UR4, 0x2 ;  /* 0x0000000414147c11 */ /* 0x000fc8000f8e10ff */
[----:B--2---:R-:W-:Y:S01]  /*03b0*/  STS.128 [R22], R4 ;  /* 0x0000000416007388 */ /* 0x004fe20000000c00 */
[----:B------:R-:W-:Y:S06]  /*03c0*/  BAR.SYNC.DEFER_BLOCKING 0x0 ;  /* 0x0000000000007b1d */ /* 0x000fec0000010000 */
[----:B------:R-:W-:Y:S04]  /*03d0*/  LDS R25, [R20] ;  /* 0x0000000014197984 */ /* 0x000fe80000000800 */
[----:B------:R-:W-:Y:S04]  /*03e0*/  LDS R23, [R20+0x410] ;  /* 0x0004100014177984 */ /* 0x000fe80000000800 */
[----:B------:R-:W-:Y:S04]  /*03f0*/  LDS R28, [R20+0x820] ;  /* 0x00082000141c7984 */ /* 0x000fe80000000800 */
[----:B------:R-:W-:Y:S01]  /*0400*/  LDS R24, [R20+0xc30] ;  /* 0x000c300014187984 */ /* 0x000fe20000000800 */
[----:B------:R-:W-:Y:S06]  /*0410*/  BAR.SYNC.DEFER_BLOCKING 0x0 ;  /* 0x0000000000007b1d */ /* 0x000fec0000010000 */
[----:B----4-:R1:W-:Y:S02]  /*0420*/  STS.128 [R22], R8 ;  /* 0x0000000816007388 */ /* 0x0103e40000000c00 */
[----:B------:R-:W-:Y:S01]  /*0430*/  BAR.SYNC.DEFER_BLOCKING 0x0 ;  /* 0x0000000000007b1d */ /* 0x000fe20000010000 */
[----:B-1----:R-:W-:-:S07]  /*0440*/  IMAD.HI R8, R29, 0x2aaaaaab, RZ ;  /* 0x2aaaaaab1d087827 */ /* 0x002fce00078e02ff */
[----:B------:R-:W1:Y:S01]  /*0450*/  LDC.64 R10, c[0x0][0x230] ;  /* 0x00008c00ff0a7b82 */ /* 0x000e620000000a00 */
[----:B------:R-:W-:-:S04]  /*0460*/  SHF.R.U32.HI R9, RZ, 0x1f, R8 ;  /* 0x0000001fff097819 */ /* 0x000fc80000011608 */
[----:B------:R-:W-:Y:S01]  /*0470*/  LEA.HI R8, R8, R9, RZ, 0x1b ;  /* 0x0000000908087211 */ /* 0x000fe200078fd8ff */
[----:B------:R-:W-:Y:S04]  /*0480*/  LDS R4, [R20] ;  /* 0x0000000014047984 */ /* 0x000fe80000000800 */
[----:B------:R-:W2:Y:S04]  /*0490*/  LDS R7, [R20+0x410] ;  /* 0x0004100014077984 */ /* 0x000ea80000000800 */
[----:B------:R-:W3:Y:S04]  /*04a0*/  LDS R6, [R20+0x820] ;  /* 0x0008200014067984 */ /* 0x000ee80000000800 */
[----:B------:R-:W4:Y:S01]  /*04b0*/  LDS R5, [R20+0xc30] ;  /* 0x000c300014057984 */ /* 0x000f220000000800 */
[----:B------:R-:W-:Y:S06]  /*04c0*/  BAR.SYNC.DEFER_BLOCKING 0x0 ;  /* 0x0000000000007b1d */ /* 0x000fec0000010000 */
[----:B-----5:R5:W-:Y:S02]  /*04d0*/  STS.128 [R22], R12 ;  /* 0x0000000c16007388 */ /* 0x020be40000000c00 */
[----:B------:R-:W-:Y:S01]  /*04e0*/  BAR.SYNC.DEFER_BLOCKING 0x0 ;  /* 0x0000000000007b1d */ /* 0x000fe20000010000 */
[----:B-----5:R-:W-:-:S07]  /*04f0*/  IMAD R15, R8, -0xc0, R29 ;  /* 0xffffff40080f7824 */ /* 0x020fce00078e021d */
[----:B------:R-:W5:Y:S01]  /*0500*/  LDC.64 R8, c[0x0][0x218] ;  /* 0x00008600ff087b82 */ /* 0x000f620000000a00 */
[----:B0-----:R-:W-:Y:S01]  /*0510*/  IMAD.WIDE R26, R15, 0x4, R26 ;  /* 0x000000040f1a7825 */ /* 0x001fe200078e021a */
[----:B------:R-:W0:Y:S04]  /*0520*/  LDS R14, [R20] ;  /* 0x00000000140e7984 */ /* 0x000e280000000800 */
[----:B------:R-:W0:Y:S04]  /*0530*/  LDS R13, [R20+0x410] ;  /* 0x00041000140d7984 */ /* 0x000e280000000800 */
[----:B------:R-:W0:Y:S04]  /*0540*/  LDS R12, [R20+0x820] ;  /* 0x00082000140c7984 */ /* 0x000e280000000800 */
[----:B------:R-:W0:Y:S01]  /*0550*/  LDS R29, [R20+0xc30] ;  /* 0x000c3000141d7984 */ /* 0x000e220000000800 */
[----:B------:R-:W-:Y:S06]  /*0560*/  BAR.SYNC.DEFER_BLOCKING 0x0 ;  /* 0x0000000000007b1d */ /* 0x000fec0000010000 */
[----:B------:R1:W-:Y:S02]  /*0570*/  STS.128 [R22], R16 ;  /* 0x0000001016007388 */ /* 0x0003e40000000c00 */
[----:B------:R-:W-:Y:S01]  /*0580*/  BAR.SYNC.DEFER_BLOCKING 0x0 ;  /* 0x0000000000007b1d */ /* 0x000fe20000010000 */
[----:B-1----:R-:W-:-:S10]  /*0590*/  HFMA2.MMA R16, -RZ, RZ, 0, 0 ;  /* 0x00000000ff107435 */ /* 0x002fd400000001ff */
[----:B------:R1:W2:Y:S01]  /*05a0*/  @!P0 LDG.E.EL R16, desc[UR6][R26.64] ;  /* 0x000000061a108981 */ /* 0x0002a2000c2e1900 */
[----:B-----5:R-:W-:-:S03]  /*05b0*/  IMAD.WIDE R8, R15, 0x4, R8 ;  /* 0x000000040f087825 */ /* 0x020fc600078e0208 */
[----:B------:R-:W5:Y:S01]  /*05c0*/  LDS R17, [R20] ;  /* 0x0000000014117984 */ /* 0x000f620000000800 */
[----:B------:R-:W-:-:S03]  /*05d0*/  IMAD.WIDE R10, R15, 0x4, R10 ;  /* 0x000000040f0a7825 */ /* 0x000fc600078e020a */
[----:B------:R-:W0:Y:S01]  /*05e0*/  LDS R19, [R20+0x410] ;  /* 0x0004100014137984 */ /* 0x000e220000000800 */
[----:B-1----:R-:W-:-:S06]  /*05f0*/  IMAD.MOV.U32 R26, RZ, RZ, RZ ;  /* 0x000000ffff1a7224 */ /* 0x002fcc00078e00ff */
[----:B------:R1:W3:Y:S01]  /*0600*/  @!P0 LDG.E.EL R26, desc[UR6][R8.64] ;  /* 0x00000006081a8981 */ /* 0x0002e2000c2e1900 */
[----:B------:R-:W-:Y:S01]  /*0610*/  IMAD.MOV.U32 R18, RZ, RZ, RZ ;  /* 0x000000ffff127224 */ /* 0x000fe200078e00ff */
[----:B-1----:R-:W1:Y:S02]  /*0620*/  LDC.64 R8, c[0x0][0x228] ;  /* 0x00008a00ff087b82 */ /* 0x002e640000000a00 */
[----:B-1----:R-:W-:-:S04]  /*0630*/  IMAD.WIDE R8, R15, 0x4, R8 ;  /* 0x000000040f087825 */ /* 0x002fc800078e0208 */
[----:B------:R-:W-:Y:S01]  /*0640*/  IMAD.MOV.U32 R15, RZ, RZ, RZ ;  /* 0x000000ffff0f7224 */ /* 0x000fe200078e00ff */
[----:B------:R1:W5:Y:S05]  /*0650*/  @!P0 LDG.E.EL R18, desc[UR6][R8.64] ;  /* 0x0000000608128981 */ /* 0x00036a000c2e1900 */
[----:B------:R0:W5:Y:S01]  /*0660*/  @!P0 LDG.E.EL R15, desc[UR6][R10.64] ;  /* 0x000000060a0f8981 */ /* 0x000162000c2e1900 */
[----:B------:R-:W4:Y:S01]  /*0670*/  S2UR UR4, SR_CgaCtaId ;  /* 0x00000000000479c3 */ /* 0x000f220000008800 */
[----:B------:R-:W-:Y:S01]  /*0680*/  SHF.R.U32.HI R2, RZ, 0x2, R2 ;  /* 0x00000002ff027819 */ /* 0x000fe20000011602 */
[----:B------:R-:W-:Y:S01]  /*0690*/  UMOV UR5, 0x400 ;  /* 0x0000040000057882 */ /* 0x000fe20000000000 */
[----:B------:R-:W-:Y:S01]  /*06a0*/  LOP3.LUT R0, R0, 0xc, R3, 0xf8, !PT ;  /* 0x0000000c00007812 */ /* 0x000fe200078ef803 */
[----:B-1----:R-:W1:Y:S01]  /*06b0*/  LDS R9, [R20+0x820] ;  /* 0x0008200014097984 */ /* 0x002e620000000800 */
[----:B------:R-:W-:-:S03]  /*06c0*/  SGXT.U32 R2, R2, 0x6 ;  /* 0x000000060202781a */ /* 0x000fc60000000000 */
[----:B0-----:R-:W0:Y:S01]  /*06d0*/  LDS R11, [R20+0xc30] ;  /* 0x000c3000140b7984 */ /* 0x001e220000000800 */
[----:B------:R-:W-:Y:S02]  /*06e0*/  MOV R10, 0x3e800000 ;  /* 0x3e800000000a7802 */ /* 0x000fe40000000f00 */
[----:B------:R-:W-:Y:S01]  /*06f0*/  PRMT R21, R2, 0x6540, R21 ;  /* 0x0000654002157816 */ /* 0x000fe20000000015 */
[----:B----4-:R-:W-:Y:S01]  /*0700*/  UPRMT UR4, UR4, 0x654, UR5 ;  /* 0x0000065404047896 */ /* 0x010fe20008000005 */
[----:B------:R-:W-:Y:S01]  /*0710*/  BAR.SYNC.DEFER_BLOCKING 0x0 ;  /* 0x0000000000007b1d */ /* 0x000fe20000010000 */
[----:B--2---:R-:W-:-:S05]  /*0720*/  FADD R22, R16, 0.0010000000474974513054 ;  /* 0x3a83126f10167421 */ /* 0x004fca0000000000 */
[----:B------:R-:W2:Y:S01]  /*0730*/  S2R R16, SR_TID.X ;  /* 0x0000000000107919 */ /* 0x000ea20000002100 */
[----:B------:R-:W4:Y:S01]  /*0740*/  MUFU.SQRT R27, R22 ;  /* 0x00000016001b7308 */ /* 0x000f220000002000 */
[--C-:B---3--:R-:W-:Y:S01]  /*0750*/  FADD R7, R7, -R26.reuse ;  /* 0x8000001a07077221 */ /* 0x108fe20000000000 */
[--C-:B------:R-:W-:Y:S01]  /*0760*/  FADD R23, R23, -R26.reuse ;  /* 0x8000001a17177221 */ /* 0x100fe20000000000 */
[--C-:B------:R-:W-:Y:S01]  /*0770*/  FADD R25, R25, -R26.reuse ;  /* 0x8000001a19197221 */ /* 0x100fe20000000000 */
[C---:B----4-:R-:W-:Y:S01]  /*0780*/  FSETP.GT.AND P0, PT, R27.reuse, 8.50705917302346158658e+37, PT ;  /* 0x7e8000001b00780b */ /* 0x050fe20003f04000 */
[--C-:B------:R-:W-:Y:S01]  /*0790*/  FADD R24, R24, -R26.reuse ;  /* 0x8000001a18187221 */ /* 0x100fe20000000000 */
[----:B------:R-:W-:Y:S01]  /*07a0*/  FSETP.GEU.AND P1, PT, R27, 1.175494350822287508e-38, PT ;  /* 0x008000001b00780b */ /* 0x000fe20003f2e000 */
[--C-:B------:R-:W-:Y:S01]  /*07b0*/  FADD R4, R4, -R26.reuse ;  /* 0x8000001a04047221 */ /* 0x100fe20000000000 */
[----:B------:R-:W-:Y:S01]  /*07c0*/  FSEL R10, R10, 1, P0 ;  /* 0x3f8000000a0a7808 */ /* 0x000fe20000000000 */
[--C-:B------:R-:W-:Y:S01]  /*07d0*/  FADD R6, R6, -R26.reuse ;  /* 0x8000001a06067221 */ /* 0x100fe20000000000 */
[--C-:B------:R-:W-:Y:S01]  /*07e0*/  FADD R5, R5, -R26.reuse ;  /* 0x8000001a05057221 */ /* 0x100fe20000000000 */
[--C-:B------:R-:W-:Y:S01]  /*07f0*/  FADD R14, R14, -R26.reuse ;  /* 0x8000001a0e0e7221 */ /* 0x100fe20000000000 */
[--C-:B------:R-:W-:Y:S01]  /*0800*/  FADD R13, R13, -R26.reuse ;  /* 0x8000001a0d0d7221 */ /* 0x100fe20000000000 */
[--C-:B------:R-:W-:Y:S01]  /*0810*/  FADD R12, R12, -R26.reuse ;  /* 0x8000001a0c0c7221 */ /* 0x100fe20000000000 */
[--C-:B------:R-:W-:Y:S01]  /*0820*/  FADD R29, R29, -R26.reuse ;  /* 0x8000001a1d1d7221 */ /* 0x100fe20000000000 */
[--C-:B-----5:R-:W-:Y:S01]  /*0830*/  FADD R17, R17, -R26.reuse ;  /* 0x8000001a11117221 */ /* 0x120fe20000000000 */
[--C-:B------:R-:W-:Y:S01]  /*0840*/  FADD R19, R19, -R26.reuse ;  /* 0x8000001a13137221 */ /* 0x100fe20000000000 */
[----:B------:R-:W-:Y:S01]  /*0850*/  @P0 FMUL R27, R27, 0.25 ;  /* 0x3e8000001b1b0820 */ /* 0x000fe20000400000 */
[----:B-1----:R-:W-:Y:S01]  /*0860*/  FADD R9, R9, -R26 ;  /* 0x8000001a09097221 */ /* 0x002fe20000000000 */
[----:B------:R-:W-:Y:S01]  /*0870*/  @!P1 FMUL R10, R10, 16777216 ;  /* 0x4b8000000a0a9820 */ /* 0x000fe20000400000 */
[----:B--2---:R-:W-:-:S02]  /*0880*/  IMAD.SHL.U32 R2, R16, 0x10, RZ ;  /* 0x0000001010027824 */ /* 0x004fc400078e00ff */
[----:B------:R-:W-:Y:S01]  /*0890*/  @!P1 FMUL R27, R27, 16777216 ;  /* 0x4b8000001b1b9820 */ /* 0x000fe20000400000 */
[----:B0-----:R-:W-:-:S03]  /*08a0*/  FADD R11, R11, -R26 ;  /* 0x8000001a0b0b7221 */ /* 0x001fc60000000000 */
[----:B------:R0:W1:Y:S01]  /*08b0*/  MUFU.RCP R8, R27 ;  /* 0x0000001b00087308 */ /* 0x0000620000001000 */
[----:B------:R-:W-:Y:S01]  /*08c0*/  LOP3.LUT R2, R2, 0xff0, RZ, 0xc0, !PT ;  /* 0x00000ff002027812 */ /* 0x000fe200078ec0ff */
[----:B0-----:R-:W-:Y:S01]  /*08d0*/  FADD R27, R28, -R26 ;  /* 0x8000001a1c1b7221 */ /* 0x001fe20000000000 */
[----:B-1----:R-:W-:Y:S02]  /*08e0*/  FMUL R8, R8, R10 ;  /* 0x0000000a08087220 */ /* 0x002fe40000400000 */
[----:B------:R-:W-:Y:S02]  /*08f0*/  LEA.HI R10, R2, UR4, RZ, 0x1e ;  /* 0x00000004020a7c11 */ /* 0x000fe4000f8ff0ff */
[C---:B------:R-:W-:Y:S01]  /*0900*/  FMUL R26, R8.reuse, R7 ;  /* 0x00000007081a7220 */ /* 0x040fe20000400000 */
[C---:B------:R-:W-:Y:S01]  /*0910*/  FMUL R28, R8.reuse, R27 ;  /* 0x0000001b081c7220 */ /* 0x040fe20000400000 */
[C---:B------:R-:W-:Y:S01]  /*0920*/  FMUL R7, R8.reuse, R23 ;  /* 0x0000001708077220 */ /* 0x040fe20000400000 */
[C---:B------:R-:W-:Y:S01]  /*0930*/  FMUL R4, R8.reuse, R4 ;  /* 0x0000000408047220 */ /* 0x040fe20000400000 */
[----:B------:R-:W-:Y:S01]  /*0940*/  FMUL R24, R8, R24 ;  /* 0x0000001808187220 */ /* 0x000fe20000400000 */
[-CC-:B------:R-:W-:Y:S01]  /*0950*/  FFMA R28, R28, R18.reuse, R15.reuse ;  /* 0x000000121c1c7223 */ /* 0x180fe2000000000f */
[-CC-:B------:R-:W-:Y:S01]  /*0960*/  FFMA R7, R7, R18.reuse, R15.reuse ;  /* 0x0000001207077223 */ /* 0x180fe2000000000f */
[-CC-:B------:R-:W-:Y:S01]  /*0970*/  FFMA R4, R4, R18.reuse, R15.reuse ;  /* 0x0000001204047223 */ /* 0x180fe2000000000f */
[--C-:B------:R-:W-:Y:S01]  /*0980*/  FFMA R24, R24, R18, R15.reuse ;  /* 0x0000001218187223 */ /* 0x100fe2000000000f */
[----:B------:R-:W-:Y:S01]  /*0990*/  IMAD R2, R2, 0x4, R10 ;  /* 0x0000000402027824 */ /* 0x000fe200078e020a */
[----:B------:R-:W-:Y:S01]  /*09a0*/  FSETP.GEU.AND P0, PT, R28, RZ, PT ;  /* 0x000000ff1c00720b */ /* 0x000fe20003f0e000 */
[C---:B------:R-:W-:Y:S01]  /*09b0*/  FMUL R22, R8.reuse, R5 ;  /* 0x0000000508167220 */ /* 0x040fe20000400000 */
[C---:B------:R-:W-:Y:S01]  /*09c0*/  FSETP.GEU.AND P1, PT, R7.reuse, RZ, PT ;  /* 0x000000ff0700720b */ /* 0x040fe20003f2e000 */
[C---:B------:R-:W-:Y:S01]  /*09d0*/  FMUL R6, R8.reuse, R6 ;  /* 0x0000000608067220 */ /* 0x040fe20000400000 */
        /* <DEDUP_REMOVED lines=8> */
[----:B------:R-:W-:Y:S01]  /*0a60*/  FMUL R8, R8, R11 ;  /* 0x0000000b08087220 */ /* 0x000fe20000400000 */
[----:B------:R-:W-:Y:S01]  /*0a70*/  FSEL R7, R7, RZ, P1 ;  /* 0x000000ff07077208 */ /* 0x000fe20000800000 */
[-CC-:B------:R-:W-:Y:S01]  /*0a80*/  FFMA R6, R6, R18.reuse, R15.reuse ;  /* 0x0000001206067223 */ /* 0x180fe2000000000f */
[----:B------:R-:W-:Y:S01]  /*0a90*/  FSEL R11, R28, RZ, P0 ;  /* 0x000000ff1c0b7208 */ /* 0x000fe20000000000 */
[-CC-:B------:R-:W-:Y:S01]  /*0aa0*/  FFMA R22, R22, R18.reuse, R15.reuse ;  /* 0x0000001216167223 */ /* 0x180fe2000000000f */
[----:B------:R-:W-:Y:S01]  /*0ab0*/  FSETP.GEU.AND P1, PT, R24, RZ, PT ;  /* 0x000000ff1800720b */ /* 0x000fe20003f2e000 */
[-CC-:B------:R-:W-:Y:S01]  /*0ac0*/  FFMA R5, R5, R18.reuse, R15.reuse ;  /* 0x0000001205057223 */ /* 0x180fe2000000000f */
[----:B------:R-:W-:Y:S01]  /*0ad0*/  FSETP.GEU.AND P0, PT, R4, RZ, PT ;  /* 0x000000ff0400720b */ /* 0x000fe20003f0e000 */
[-CC-:B------:R-:W-:Y:S01]  /*0ae0*/  FFMA R26, R26, R18.reuse, R15.reuse ;  /* 0x000000121a1a7223 */ /* 0x180fe2000000000f */
[-CC-:B------:R-:W-:Y:S01]  /*0af0*/  FFMA R14, R14, R18.reuse, R15.reuse ;  /* 0x000000120e0e7223 */ /* 0x180fe2000000000f */
[-CC-:B------:R-:W-:Y:S01]  /*0b00*/  FFMA R20, R20, R18.reuse, R15.reuse ;  /* 0x0000001214147223 */ /* 0x180fe2000000000f */
[-CC-:B------:R-:W-:Y:S01]  /*0b10*/  FFMA R12, R12, R18.reuse, R15.reuse ;  /* 0x000000120c0c7223 */ /* 0x180fe2000000000f */
[-CC-:B------:R-:W-:Y:S01]  /*0b20*/  FFMA R10, R10, R18.reuse, R15.reuse ;  /* 0x000000120a0a7223 */ /* 0x180fe2000000000f */
[-CC-:B------:R-:W-:Y:S01]  /*0b30*/  FFMA R17, R17, R18.reuse, R15.reuse ;  /* 0x0000001211117223 */ /* 0x180fe2000000000f */
[-CC-:B------:R-:W-:Y:S01]  /*0b40*/  FFMA R19, R19, R18.reuse, R15.reuse ;  /* 0x0000001213137223 */ /* 0x180fe2000000000f */
[-CC-:B------:R-:W-:Y:S01]  /*0b50*/  FFMA R9, R9, R18.reuse, R15.reuse ;  /* 0x0000001209097223 */ /* 0x180fe2000000000f */
[----:B------:R-:W-:Y:S01]  /*0b60*/  FFMA R8, R8, R18, R15 ;  /* 0x0000001208087223 */ /* 0x000fe2000000000f */
[----:B------:R-:W-:Y:S01]  /*0b70*/  FSEL R13, R24, RZ, P1 ;  /* 0x000000ff180d7208 */ /* 0x000fe20000800000 */
[----:B------:R0:W-:Y:S01]  /*0b80*/  STS [R2+0x4], R7 ;  /* 0x0000040702007388 */ /* 0x0001e20000000800 */
[----:B------:R-:W-:Y:S01]  /*0b90*/  FSEL R15, R4, RZ, P0 ;  /* 0x000000ff040f7208 */ /* 0x000fe20000000000 */
[----:B------:R-:W-:Y:S01]  /*0ba0*/  IMAD.SHL.U32 R4, R16, 0x4, RZ ;  /* 0x0000000410047824 */ /* 0x000fe200078e00ff */
[----:B------:R-:W-:Y:S01]  /*0bb0*/  FSETP.GEU.AND P1, PT, R6, RZ, PT ;  /* 0x000000ff0600720b */ /* 0x000fe20003f2e000 */
[----:B------:R1:W-:Y:S01]  /*0bc0*/  STS [R2+0x8], R11 ;  /* 0x0000080b02007388 */ /* 0x0003e20000000800 */
[----:B------:R-:W-:-:S02]  /*0bd0*/  FSETP.GEU.AND P0, PT, R22, RZ, PT ;  /* 0x000000ff1600720b */ /* 0x000fc40003f0e000 */
[----:B------:R-:W-:Y:S01]  /*0be0*/  FSETP.GEU.AND P2, PT, R26, RZ, PT ;  /* 0x000000ff1a00720b */ /* 0x000fe20003f4e000 */
[----:B------:R2:W-:Y:S01]  /*0bf0*/  STS [R2+0xc], R13 ;  /* 0x00000c0d02007388 */ /* 0x0005e20000000800 */
[----:B------:R-:W-:Y:S02]  /*0c00*/  FSEL R25, R6, RZ, P1 ;  /* 0x000000ff06197208 */ /* 0x000fe40000800000 */
[----:B0-----:R-:W-:Y:S01]  /*0c10*/  FSEL R7, R22, RZ, P0 ;  /* 0x000000ff16077208 */ /* 0x001fe20000000000 */
[----:B------:R0:W-:Y:S01]  /*0c20*/  STS [R2+0x10], R15 ;  /* 0x0000100f02007388 */ /* 0x0001e20000000800 */
[----:B------:R-:W-:Y:S02]  /*0c30*/  FSETP.GEU.AND P1, PT, R14, RZ, PT ;  /* 0x000000ff0e00720b */ /* 0x000fe40003f2e000 */
[----:B------:R-:W-:Y:S01]  /*0c40*/  FSETP.GEU.AND P0, PT, R20, RZ, PT ;  /* 0x000000ff1400720b */ /* 0x000fe20003f0e000 */
[----:B------:R-:W-:Y:S01]  /*0c50*/  STS [R2+0x1c], R7 ;  /* 0x00001c0702007388 */ /* 0x000fe20000000800 */
[----:B------:R-:W-:-:S02]  /*0c60*/  FSEL R23, R26, RZ, P2 ;  /* 0x000000ff1a177208 */ /* 0x000fc40001000000 */
[----:B-1----:R-:W-:Y:S01]  /*0c70*/  FSEL R11, R14, RZ, P1 ;  /* 0x000000ff0e0b7208 */ /* 0x002fe20000800000 */
[----:B------:R-:W-:Y:S01]  /*0c80*/  STS [R2+0x18], R25 ;  /* 0x0000181902007388 */ /* 0x000fe20000000800 */
[----:B--2---:R-:W-:Y:S01]  /*0c90*/  FSEL R13, R20, RZ, P0 ;  /* 0x000000ff140d7208 */ /* 0x004fe20000000000 */
[----:B------:R-:W-:Y:S01]  /*0ca0*/  IMAD.HI R20, R21, 0x2aaaaaab, RZ ;  /* 0x2aaaaaab15147827 */ /* 0x000fe200078e02ff */
[----:B------:R-:W-:Y:S01]  /*0cb0*/  FSETP.GEU.AND P1, PT, R10, RZ, PT ;  /* 0x000000ff0a00720b */ /* 0x000fe20003f2e000 */
[----:B------:R1:W-:Y:S01]  /*0cc0*/  STS [R2+0x14], R23 ;  /* 0x0000141702007388 */ /* 0x0003e20000000800 */
[C---:B------:R-:W-:Y:S02]  /*0cd0*/  FSETP.GEU.AND P0, PT, R9.reuse, RZ, PT ;  /* 0x000000ff0900720b */ /* 0x040fe40003f0e000 */
[----:B------:R-:W-:Y:S01]  /*0ce0*/  FSETP.GEU.AND P2, PT, R12, RZ, PT ;  /* 0x000000ff0c00720b */ /* 0x000fe20003f4e000 */
[----:B------:R-:W-:Y:S01]  /*0cf0*/  STS [R2+0x20], R11 ;  /* 0x0000200b02007388 */ /* 0x000fe20000000800 */
[----:B------:R-:W-:-:S02]  /*0d00*/  FSEL R9, R9, RZ, P0 ;  /* 0x000000ff09097208 */ /* 0x000fc40000000000 */
[----:B------:R-:W-:Y:S01]  /*0d10*/  FSETP.GEU.AND P0, PT, R17, RZ, PT ;  /* 0x000000ff1100720b */ /* 0x000fe20003f0e000 */
[----:B------:R-:W-:Y:S01]  /*0d20*/  STS [R2+0x24], R13 ;  /* 0x0000240d02007388 */ /* 0x000fe20000000800 */
[----:B0-----:R-:W-:Y:S02]  /*0d30*/  FSEL R15, R12, RZ, P2 ;  /* 0x000000ff0c0f7208 */ /* 0x001fe40001000000 */
[----:B-1----:R-:W-:Y:S01]  /*0d40*/  FSEL R23, R10, RZ, P1 ;  /* 0x000000ff0a177208 */ /* 0x002fe20000800000 */
[----:B------:R0:W-:Y:S01]  /*0d50*/  STS [R2+0x38], R9 ;  /* 0x0000380902007388 */ /* 0x0001e20000000800 */
[----:B------:R-:W-:Y:S02]  /*0d60*/  FSETP.GEU.AND P1, PT, R19, RZ, PT ;  /* 0x000000ff1300720b */ /* 0x000fe40003f2e000 */
[----:B------:R-:W-:Y:S01]  /*0d70*/  FSEL R7, R17, RZ, P0 ;  /* 0x000000ff11077208 */ /* 0x000fe20000000000 */
[----:B------:R-:W-:Y:S01]  /*0d80*/  STS [R2+0x28], R15 ;  /* 0x0000280f02007388 */ /* 0x000fe20000000800 */
[----:B------:R-:W-:-:S02]  /*0d90*/  FSEL R19, R19, RZ, P1 ;  /* 0x000000ff13137208 */ /* 0x000fc40000800000 */
[C---:B------:R-:W-:Y:S01]  /*0da0*/  FSETP.GEU.AND P1, PT, R5.reuse, RZ, PT ;  /* 0x000000ff0500720b */ /* 0x040fe20003f2e000 */
[----:B------:R-:W-:Y:S01]  /*0db0*/  STS [R2+0x2c], R23 ;  /* 0x00002c1702007388 */ /* 0x000fe20000000800 */
[C---:B------:R-:W-:Y:S02]  /*0dc0*/  FSETP.GEU.AND P0, PT, R8.reuse, RZ, PT ;  /* 0x000000ff0800720b */ /* 0x040fe40003f0e000 */
[----:B------:R-:W-:Y:S01]  /*0dd0*/  FSEL R5, R5, RZ, P1 ;  /* 0x000000ff05057208 */ /* 0x000fe20000800000 */
[----:B------:R-:W-:Y:S01]  /*0de0*/  STS [R2+0x34], R19 ;  /* 0x0000341302007388 */ /* 0x000fe20000000800 */
[----:B0-----:R-:W-:Y:S02]  /*0df0*/  FSEL R9, R8, RZ, P0 ;  /* 0x000000ff08097208 */ /* 0x001fe40000000000 */
[----:B------:R-:W-:Y:S01]  /*0e00*/  LOP3.LUT R17, R4, 0x3fc, RZ, 0xc0, !PT ;  /* 0x000003fc04117812 */ /* 0x000fe200078ec0ff */
[----:B------:R-:W-:Y:S01]  /*0e10*/  STS [R2+0x30], R7 ;  /* 0x0000300702007388 */ /* 0x000fe20000000800 */
[----:B------:R-:W-:-:S02]  /*0e20*/  LOP3.LUT R16, R16, 0xfc, RZ, 0xc0, !PT ;  /* 0x000000fc10107812 */ /* 0x000fc400078ec0ff */
[C---:B------:R-:W-:Y:S01]  /*0e30*/  LOP3.LUT R4, R17.reuse, 0x400, RZ, 0xfc, !PT ;  /* 0x0000040011047812 */ /* 0x040fe200078efcff */
[----:B------:R-:W-:Y:S01]  /*0e40*/  STS [R2], R5 ;  /* 0x0000000502007388 */ /* 0x000fe20000000800 */
[----:B------:R-:W-:Y:S02]  /*0e50*/  LOP3.LUT R6, R17, 0x800, RZ, 0xfc, !PT ;  /* 0x0000080011067812 */ /* 0x000fe400078efcff */
[----:B------:R-:W-:Y:S01]  /*0e60*/  SHF.R.U32.HI R4, RZ, 0x2, R4 ;  /* 0x00000002ff047819 */ /* 0x000fe20000011604 */
[----:B------:R0:W-:Y:S01]  /*0e70*/  STS [R2+0x3c], R9 ;  /* 0x00003c0902007388 */ /* 0x0001e20000000800 */
[----:B------:R-:W-:Y:S02]  /*0e80*/  SHF.R.U32.HI R6, RZ, 0x2, R6 ;  /* 0x00000002ff067819 */ /* 0x000fe40000011606 */
[----:B------:R-:W-:Y:S02]  /*0e90*/  LOP3.LUT R4, R4, 0x1fc, RZ, 0xc0, !PT ;  /* 0x000001fc04047812 */ /* 0x000fe400078ec0ff */
[----:B------:R-:W-:-:S02]  /*0ea0*/  LOP3.LUT R6, R6, 0x2fc, RZ, 0xc0, !PT ;  /* 0x000002fc06067812 */ /* 0x000fc400078ec0ff */
[----:B------:R-:W-:Y:S01]  /*0eb0*/  IADD3 R16, R16, UR4, RZ ;  /* 0x0000000410107c10 */ /* 0x000fe2000fffe0ff */
[----:B------:R-:W-:Y:S01]  /*0ec0*/  VIADD R4, R4, UR4 ;  /* 0x0000000404047c36 */ /* 0x000fe20008000000 */
[----:B------:R-:W-:Y:S01]  /*0ed0*/  IADD3 R6, R6, UR4, RZ ;  /* 0x0000000406067c10 */ /* 0x000fe2000fffe0ff */
[----:B0-----:R-:W0:Y:S01]  /*0ee0*/  LDC.64 R2, c[0x0][0x238] ;  /* 0x00008e00ff027b82 */ /* 0x001e220000000a00 */
[----:B------:R-:W-:Y:S01]  /*0ef0*/  LOP3.LUT R18, R21, 0x40, RZ, 0xfc, !PT ;  /* 0x0000004015127812 */ /* 0x000fe200078efcff */
[----:B------:R-:W-:-:S06]  /*0f00*/  IMAD R22, R17, 0x4, R16 ;  /* 0x0000000411167824 */ /* 0x000fcc00078e0210 */
[----:B------:R-:W-:Y:S01]  /*0f10*/  BAR.SYNC.DEFER_BLOCKING 0x0 ;  /* 0x0000000000007b1d */ /* 0x000fe20000010000 */
[----:B------:R-:W-:Y:S01]  /*0f20*/  IMAD R24, R17, 0x4, R4 ;  /* 0x0000000411187824 */ /* 0x000fe200078e0204 */
[----:B------:R-:W-:Y:S01]  /*0f30*/  LOP3.LUT R16, R21, 0x80, RZ, 0xfc, !PT ;  /* 0x0000008015107812 */ /* 0x000fe200078efcff */
[----:B------:R-:W-:Y:S01]  /*0f40*/  IMAD R26, R17, 0x4, R6 ;  /* 0x00000004111a7824 */ /* 0x000fe200078e0206 */
[----:B------:R-:W-:Y:S01]  /*0f50*/  SHF.R.U32.HI R19, RZ, 0x1f, R20 ;  /* 0x0000001fff137819 */ /* 0x000fe20000011614 */
[----:B------:R-:W-:Y:S01]  /*0f60*/  IMAD.HI R23, R18, 0x2aaaaaab, RZ ;  /* 0x2aaaaaab12177827 */ /* 0x000fe200078e02ff */
[----:B------:R-:W-:Y:S02]  /*0f70*/  ISETP.GE.AND P0, PT, R0, 0xc4, PT ;  /* 0x000000c40000780c */ /* 0x000fe40003f06270 */
[----:B------:R-:W-:Y:S01]  /*0f80*/  LEA.HI.SX32 R20, R20, R19, 0x1b ;  /* 0x0000001314147211 */ /* 0x000fe200078fdaff */
[----:B------:R-:W-:Y:S01]  /*0f90*/  IMAD.HI R19, R16, 0x2aaaaaab, RZ ;  /* 0x2aaaaaab10137827 */ /* 0x000fe200078e02ff */
[----:B------:R-:W-:-:S02]  /*0fa0*/  ISETP.LT.AND P3, PT, R21, 0x300, !P0 ;  /* 0x000003001500780c */ /* 0x000fc40004761270 */
[----:B------:R-:W-:Y:S01]  /*0fb0*/  ISETP.LT.AND P1, PT, R16, 0x300, !P0 ;  /* 0x000003001000780c */ /* 0x000fe20004721270 */
[----:B------:R-:W-:Y:S01]  /*0fc0*/  IMAD R25, R20, -0xc0, R21 ;  /* 0xffffff4014197824 */ /* 0x000fe200078e0215 */
[----:B------:R-:W-:Y:S02]  /*0fd0*/  LOP3.LUT R21, R21, 0xc0, RZ, 0xfc, !PT ;  /* 0x000000c015157812 */ /* 0x000fe400078efcff */
[----:B------:R-:W-:Y:S01]  /*0fe0*/  ISETP.LT.AND P2, PT, R18, 0x300, !P0 ;  /* 0x000003001200780c */ /* 0x000fe20004741270 */
[----:B------:R-:W-:Y:S01]  /*0ff0*/  IMAD R25, R25, 0xc4, R0 ;  /* 0x000000c419197824 */ /* 0x000fe200078e0200 */
[----:B------:R-:W-:-:S03]  /*1000*/  ISETP.LT.AND P0, PT, R21, 0x300, !P0 ;  /* 0x000003001500780c */ /* 0x000fc60004701270 */
[----:B------:R-:W-:Y:S01]  /*1010*/  IMAD R25, R20, 0x3d400, R25 ;  /* 0x0003d40014197824 */ /* 0x000fe200078e0219 */
[C---:B------:R-:W-:Y:S01]  /*1020*/  LOP3.LUT R20, R17.reuse, 0xc00, RZ, 0xfc, !PT ;  /* 0x00000c0011147812 */ /* 0x040fe200078efcff */
[----:B------:R-:W-:Y:S03]  /*1030*/  LDS R4, [R22] ;  /* 0x0000000016047984 */ /* 0x000fe60000000800 */
[----:B------:R-:W-:Y:S01]  /*1040*/  SHF.R.U32.HI R20, RZ, 0x2, R20 ;  /* 0x00000002ff147819 */ /* 0x000fe20000011614 */
[----:B------:R-:W-:Y:S03]  /*1050*/  LDS R5, [R22+0x4] ;  /* 0x0000040016057984 */ /* 0x000fe60000000800 */
[----:B------:R-:W-:Y:S01]  /*1060*/  LOP3.LUT R20, R20, 0x3fc, RZ, 0xc0, !PT ;  /* 0x000003fc14147812 */ /* 0x000fe200078ec0ff */
[----:B------:R-:W-:Y:S03]  /*1070*/  LDS R6, [R22+0x8] ;  /* 0x0000080016067984 */ /* 0x000fe60000000800 */
[----:B------:R-:W-:Y:S01]  /*1080*/  IADD3 R20, R20, UR4, RZ ;  /* 0x0000000414147c10 */ /* 0x000fe2000fffe0ff */
[----:B------:R1:W2:Y:S04]  /*1090*/  LDS R7, [R22+0xc] ;  /* 0x00000c0016077984 */ /* 0x0002a80000000800 */
[----:B------:R-:W-:Y:S01]  /*10a0*/  IMAD R20, R17, 0x4, R20 ;  /* 0x0000000411147824 */ /* 0x000fe200078e0214 */
[----:B------:R-:W-:Y:S04]  /*10b0*/  LDS R8, [R24+0x1000] ;  /* 0x0010000018087984 */ /* 0x000fe80000000800 */
[----:B------:R-:W-:Y:S01]  /*10c0*/  LDS R9, [R24+0x1004] ;  /* 0x0010040018097984 */ /* 0x000fe20000000800 */
[----:B-1----:R-:W-:-:S03]  /*10d0*/  SHF.R.U32.HI R22, RZ, 0x1f, R19 ;  /* 0x0000001fff167819 */ /* 0x002fc60000011613 */
[----:B------:R-:W-:Y:S01]  /*10e0*/  LDS R10, [R24+0x1008] ;  /* 0x00100800180a7984 */ /* 0x000fe20000000800 */
[----:B------:R-:W-:-:S03]  /*10f0*/  LEA.HI.SX32 R19, R19, R22, 0x1b ;  /* 0x0000001613137211 */ /* 0x000fc600078fdaff */
[----:B------:R1:W3:Y:S02]  /*1100*/  LDS R11, [R24+0x100c] ;  /* 0x00100c00180b7984 */ /* 0x0002e40000000800 */
[----:B------:R-:W-:Y:S02]  /*1110*/  IMAD R27, R19, -0xc0, R16 ;  /* 0xffffff40131b7824 */ /* 0x000fe400078e0210 */
[----:B------:R-:W-:Y:S04]  /*1120*/  LDS R12, [R26+0x2000] ;  /* 0x002000001a0c7984 */ /* 0x000fe80000000800 */
[----:B------:R-:W-:Y:S01]  /*1130*/  LDS R13, [R26+0x2004] ;  /* 0x002004001a0d7984 */ /* 0x000fe20000000800 */
[----:B-1----:R-:W-:-:S03]  /*1140*/  SHF.R.U32.HI R24, RZ, 0x1f, R23 ;  /* 0x0000001fff187819 */ /* 0x002fc60000011617 */
[----:B------:R-:W-:Y:S01]  /*1150*/  LDS R14, [R26+0x2008] ;  /* 0x002008001a0e7984 */ /* 0x000fe20000000800 */
[----:B------:R-:W-:-:S03]  /*1160*/  LEA.HI.SX32 R23, R23, R24, 0x1b ;  /* 0x0000001817177211 */ /* 0x000fc600078fdaff */
[----:B------:R-:W1:Y:S02]  /*1170*/  LDS R15, [R26+0x200c] ;  /* 0x00200c001a0f7984 */ /* 0x000e640000000800 */
[----:B------:R-:W-:Y:S02]  /*1180*/  IMAD R29, R23, -0xc0, R18 ;  /* 0xffffff40171d7824 */ /* 0x000fe400078e0212 */
[--C-:B------:R-:W-:Y:S02]  /*1190*/  IMAD R18, R27, 0xc4, R0.reuse ;  /* 0x000000c41b127824 */ /* 0x100fe400078e0200 */
[----:B------:R-:W-:Y:S02]  /*11a0*/  IMAD R16, R29, 0xc4, R0 ;  /* 0x000000c41d107824 */ /* 0x000fe400078e0200 */
[----:B------:R-:W-:Y:S02]  /*11b0*/  IMAD R27, R19, 0x3d400, R18 ;  /* 0x0003d400131b7824 */ /* 0x000fe400078e0212 */
[----:B------:R-:W-:-:S02]  /*11c0*/  IMAD R23, R23, 0x3d400, R16 ;  /* 0x0003d40017177824 */ /* 0x000fc400078e0210 */
[----:B0-----:R-:W-:-:S04]  /*11d0*/  IMAD.WIDE R18, R25, 0x4, R2 ;  /* 0x0000000419127825 */ /* 0x001fc800078e0202 */
[--C-:B------:R-:W-:Y:S01]  /*11e0*/  IMAD.WIDE R22, R23, 0x4, R2.reuse ;  /* 0x0000000417167825 */ /* 0x100fe200078e0202 */
[----:B--2---:R0:W-:Y:S03]  /*11f0*/  @P3 STG.E.128 desc[UR6][R18.64], R4 ;  /* 0x0000000412003986 */ /* 0x0041e6000c101d06 */
[----:B------:R-:W-:Y:S01]  /*1200*/  IMAD.WIDE R24, R27, 0x4, R2 ;  /* 0x000000041b187825 */ /* 0x000fe200078e0202 */
[----:B---3--:R0:W-:Y:S04]  /*1210*/  @P2 STG.E.128 desc[UR6][R22.64], R8 ;  /* 0x0000000816002986 */ /* 0x0081e8000c101d06 */
[----:B-1----:R0:W-:Y:S02]  /*1220*/  @P1 STG.E.128 desc[UR6][R24.64], R12 ;  /* 0x0000000c18001986 */ /* 0x0021e4000c101d06 */
[----:B0-----:R-:W-:Y:S05]  /*1230*/  @!P0 EXIT ;  /* 0x000000000000894d */ /* 0x001fea0003800000 */
[----:B0-----:R-:W-:Y:S01]  /*1240*/  LDS R4, [R20+0x3000] ;  /* 0x0030000014047984 */ /* 0x001fe20000000800 */
[----:B------:R-:W-:-:S03]  /*1250*/  IMAD.HI R8, R21, 0x2aaaaaab, RZ ;  /* 0x2aaaaaab15087827 */ /* 0x000fc600078e02ff */
[----:B------:R-:W-:Y:S02]  /*1260*/  LDS R5, [R20+0x3004] ;  /* 0x0030040014057984 */ /* 0x000fe40000000800 */
[----:B------:R-:W-:Y:S02]  /*1270*/  SHF.R.U32.HI R9, RZ, 0x1f, R8 ;  /* 0x0000001fff097819 */ /* 0x000fe40000011608 */
[----:B------:R-:W-:Y:S02]  /*1280*/  LDS R6, [R20+0x3008] ;  /* 0x0030080014067984 */ /* 0x000fe40000000800 */
[----:B------:R-:W-:Y:S02]  /*1290*/  LEA.HI.SX32 R8, R8, R9, 0x1b ;  /* 0x0000000908087211 */ /* 0x000fe400078fdaff */
[----:B------:R-:W0:Y:S03]  /*12a0*/  LDS R7, [R20+0x300c] ;  /* 0x00300c0014077984 */ /* 0x000e260000000800 */
[----:B------:R-:W-:-:S04]  /*12b0*/  IMAD R21, R8, -0xc0, R21 ;  /* 0xffffff4008157824 */ /* 0x000fc800078e0215 */
[----:B------:R-:W-:-:S04]  /*12c0*/  IMAD R21, R21, 0xc4, R0 ;  /* 0x000000c415157824 */ /* 0x000fc800078e0200 */
[----:B------:R-:W-:-:S04]  /*12d0*/  IMAD R21, R8, 0x3d400, R21 ;  /* 0x0003d40008157824 */ /* 0x000fc800078e0215 */
[----:B------:R-:W-:-:S05]  /*12e0*/  IMAD.WIDE R2, R21, 0x4, R2 ;  /* 0x0000000415027825 */ /* 0x000fca00078e0202 */
[----:B0-----:R-:W-:Y:S01]  /*12f0*/  STG.E.128 desc[UR6][R2.64], R4 ;  /* 0x0000000402007986 */ /* 0x001fe2000c101d06 */
[----:B------:R-:W-:Y:S05]  /*1300*/  EXIT ;  /* 0x000000000000794d */ /* 0x000fea0003800000 */
.L_x_0:
[----:B------:R-:W-:-:S00]  /*1310*/  BRA `(.L_x_0) ;  /* 0xfffffffc00fc7947 */ /* 0x000fc0000383ffff */
[----:B------:R-:W-:-:S00]  /*1320*/  NOP ;  /* 0x0000000000007918 */ /* 0x000fc00000000000 */
        /* <DEDUP_REMOVED lines=13> */
.L_x_1:


//--------------------- .nv.global.init           --------------------------
	.section	.nv.global.init,"aw",@progbits
.nv.global.init:
	.type		_$_str,@object
	.size		_$_str,(_$_str_$_2 - _$_str)
_$_str:
        /*0000*/ 	.byte	0x5f, 0x5f, 0x43, 0x55, 0x44, 0x41, 0x5f, 0x46, 0x54, 0x5a, 0x00
	.type		_$_str_$_2,@object
	.size		_$_str_$_2,(.L_1 - _$_str_$_2)
_$_str_$_2:
        /*000b*/ 	.byte	0x5f, 0x5f, 0x43, 0x55, 0x44, 0x41, 0x5f, 0x50, 0x52, 0x45, 0x43, 0x5f, 0x53, 0x51, 0x52, 0x54
        /*001b*/ 	.byte	0x00
.L_1:


//--------------------- .nv.shared.triton_poi_fused__native_batch_norm_legit_no_training_relu_44 --------------------------
	.section	.nv.shared.triton_poi_fused__native_batch_norm_legit_no_training_relu_44,"aw",@nobits
	.sectionflags	@""
	.align	16
	.zero		1024


//--------------------- .nv.constant0.triton_poi_fused__native_batch_norm_legit_no_training_relu_44 --------------------------
	.section	.nv.constant0.triton_poi_fused__native_batch_norm_legit_no_training_relu_44,"a",@progbits
	.sectionflags	@""
	.align	4
.nv.constant0.triton_poi_fused__native_batch_norm_legit_no_training_relu_44:
	.zero		584
